//
// Generated by NVIDIA NVVM Compiler
//
// Compiler Build ID: CL-36424714
// Cuda compilation tools, release 13.0, V13.0.88
// Based on NVVM 20.0.0
//

.version 9.0
.target sm_100
.address_size 64

	// .globl	_Z15process_kernel1PKfS0_Pfi
.global .align 4 .b8 __cudart_i2opi_f[24] = {65, 144, 67, 60, 153, 149, 98, 219, 192, 221, 52, 245, 209, 87, 39, 252, 41, 21, 68, 78, 110, 131, 249, 162};

.visible .entry _Z15process_kernel1PKfS0_Pfi(
	.param .u64 .ptr .align 1 _Z15process_kernel1PKfS0_Pfi_param_0,
	.param .u64 .ptr .align 1 _Z15process_kernel1PKfS0_Pfi_param_1,
	.param .u64 .ptr .align 1 _Z15process_kernel1PKfS0_Pfi_param_2,
	.param .u32 _Z15process_kernel1PKfS0_Pfi_param_3
)
{
	.local .align 4 .b8 	__local_depot0[28];
	.reg .b64 	%SP;
	.reg .b64 	%SPL;
	.reg .pred 	%p<18>;
	.reg .b32 	%r<98>;
	.reg .b32 	%f<56>;
	.reg .b64 	%rd<51>;
	.reg .b64 	%fd<5>;

	mov.u64 	%SPL, __local_depot0;
	ld.param.u64 	%rd16, [_Z15process_kernel1PKfS0_Pfi_param_0];
	ld.param.u64 	%rd17, [_Z15process_kernel1PKfS0_Pfi_param_1];
	ld.param.u64 	%rd18, [_Z15process_kernel1PKfS0_Pfi_param_2];
	ld.param.u32 	%r30, [_Z15process_kernel1PKfS0_Pfi_param_3];
	add.u64 	%rd1, %SPL, 0;
	mov.u32 	%r31, %ntid.x;
	mov.u32 	%r32, %ntid.y;
	mul.lo.s32 	%r33, %r31, %r32;
	mov.u32 	%r34, %ntid.z;
	mov.u32 	%r35, %ctaid.z;
	mov.u32 	%r36, %nctaid.x;
	mov.u32 	%r37, %nctaid.y;
	mov.u32 	%r38, %ctaid.y;
	mov.u32 	%r39, %ctaid.x;
	mov.u32 	%r40, %tid.z;
	mov.u32 	%r41, %tid.y;
	mov.u32 	%r42, %tid.x;
	mad.lo.s32 	%r43, %r35, %r37, %r38;
	mad.lo.s32 	%r44, %r43, %r36, %r39;
	mad.lo.s32 	%r45, %r44, %r34, %r40;
	mad.lo.s32 	%r46, %r41, %r31, %r42;
	mad.lo.s32 	%r1, %r33, %r45, %r46;
	setp.ge.s32 	%p1, %r1, %r30;
	@%p1 bra 	$L__BB0_18;
	cvta.to.global.u64 	%rd20, %rd16;
	mul.wide.s32 	%rd21, %r1, 4;
	add.s64 	%rd22, %rd20, %rd21;
	ld.global.f32 	%f1, [%rd22];
	mul.f32 	%f14, %f1, 0f3F22F983;
	cvt.rni.s32.f32 	%r93, %f14;
	cvt.rn.f32.s32 	%f15, %r93;
	fma.rn.f32 	%f16, %f15, 0fBFC90FDA, %f1;
	fma.rn.f32 	%f17, %f15, 0fB3A22168, %f16;
	fma.rn.f32 	%f54, %f15, 0fA7C234C5, %f17;
	abs.f32 	%f3, %f1;
	setp.ltu.f32 	%p2, %f3, 0f47CE4780;
	@%p2 bra 	$L__BB0_9;
	setp.neu.f32 	%p3, %f3, 0f7F800000;
	@%p3 bra 	$L__BB0_4;
	mov.f32 	%f20, 0f00000000;
	mul.rn.f32 	%f54, %f1, %f20;
	mov.b32 	%r93, 0;
	bra.uni 	$L__BB0_9;
$L__BB0_4:
	mov.b32 	%r3, %f1;
	shl.b32 	%r48, %r3, 8;
	or.b32  	%r4, %r48, -2147483648;
	mov.b64 	%rd47, 0;
	mov.b32 	%r90, 0;
	mov.u64 	%rd45, __cudart_i2opi_f;
	mov.u64 	%rd46, %rd1;
$L__BB0_5:
	.pragma "nounroll";
	ld.global.nc.u32 	%r49, [%rd45];
	mad.wide.u32 	%rd25, %r49, %r4, %rd47;
	shr.u64 	%rd47, %rd25, 32;
	st.local.u32 	[%rd46], %rd25;
	add.s32 	%r90, %r90, 1;
	add.s64 	%rd46, %rd46, 4;
	add.s64 	%rd45, %rd45, 4;
	setp.ne.s32 	%p4, %r90, 6;
	@%p4 bra 	$L__BB0_5;
	shr.u32 	%r50, %r3, 23;
	st.local.u32 	[%rd1+24], %rd47;
	and.b32  	%r7, %r50, 31;
	and.b32  	%r51, %r50, 224;
	add.s32 	%r52, %r51, -128;
	shr.u32 	%r53, %r52, 5;
	mul.wide.u32 	%rd26, %r53, 4;
	sub.s64 	%rd8, %rd1, %rd26;
	ld.local.u32 	%r91, [%rd8+24];
	ld.local.u32 	%r92, [%rd8+20];
	setp.eq.s32 	%p5, %r7, 0;
	@%p5 bra 	$L__BB0_8;
	shf.l.wrap.b32 	%r91, %r92, %r91, %r7;
	ld.local.u32 	%r54, [%rd8+16];
	shf.l.wrap.b32 	%r92, %r54, %r92, %r7;
$L__BB0_8:
	shr.u32 	%r55, %r91, 30;
	shf.l.wrap.b32 	%r56, %r92, %r91, 2;
	shl.b32 	%r57, %r92, 2;
	shr.u32 	%r58, %r56, 31;
	add.s32 	%r59, %r58, %r55;
	neg.s32 	%r60, %r59;
	setp.lt.s32 	%p6, %r3, 0;
	selp.b32 	%r93, %r60, %r59, %p6;
	xor.b32  	%r61, %r56, %r3;
	shr.s32 	%r62, %r56, 31;
	xor.b32  	%r63, %r62, %r56;
	xor.b32  	%r64, %r62, %r57;
	cvt.u64.u32 	%rd27, %r63;
	shl.b64 	%rd28, %rd27, 32;
	cvt.u64.u32 	%rd29, %r64;
	or.b64  	%rd30, %rd28, %rd29;
	cvt.rn.f64.s64 	%fd1, %rd30;
	mul.f64 	%fd2, %fd1, 0d3BF921FB54442D19;
	cvt.rn.f32.f64 	%f18, %fd2;
	neg.f32 	%f19, %f18;
	setp.lt.s32 	%p7, %r61, 0;
	selp.f32 	%f54, %f19, %f18, %p7;
$L__BB0_9:
	mul.rn.f32 	%f21, %f54, %f54;
	and.b32  	%r66, %r93, 1;
	setp.eq.b32 	%p8, %r66, 1;
	selp.f32 	%f22, 0f3F800000, %f54, %p8;
	fma.rn.f32 	%f23, %f21, %f22, 0f00000000;
	fma.rn.f32 	%f24, %f21, 0f37CBAC00, 0fBAB607ED;
	selp.f32 	%f25, %f24, 0fB94D4153, %p8;
	selp.f32 	%f26, 0f3D2AAABB, 0f3C0885E4, %p8;
	fma.rn.f32 	%f27, %f25, %f21, %f26;
	selp.f32 	%f28, 0fBEFFFFFF, 0fBE2AAAA8, %p8;
	fma.rn.f32 	%f29, %f27, %f21, %f28;
	fma.rn.f32 	%f30, %f29, %f23, %f22;
	and.b32  	%r67, %r93, 2;
	setp.eq.s32 	%p9, %r67, 0;
	mov.f32 	%f31, 0f00000000;
	sub.f32 	%f32, %f31, %f30;
	selp.f32 	%f7, %f30, %f32, %p9;
	cvta.to.global.u64 	%rd31, %rd17;
	add.s64 	%rd33, %rd31, %rd21;
	ld.global.f32 	%f8, [%rd33];
	mul.f32 	%f33, %f8, 0f3F22F983;
	cvt.rni.s32.f32 	%r97, %f33;
	cvt.rn.f32.s32 	%f34, %r97;
	fma.rn.f32 	%f35, %f34, 0fBFC90FDA, %f8;
	fma.rn.f32 	%f36, %f34, 0fB3A22168, %f35;
	fma.rn.f32 	%f55, %f34, 0fA7C234C5, %f36;
	abs.f32 	%f10, %f8;
	setp.ltu.f32 	%p10, %f10, 0f47CE4780;
	@%p10 bra 	$L__BB0_17;
	setp.neu.f32 	%p11, %f10, 0f7F800000;
	@%p11 bra 	$L__BB0_12;
	mov.f32 	%f39, 0f00000000;
	mul.rn.f32 	%f55, %f8, %f39;
	mov.b32 	%r97, 0;
	bra.uni 	$L__BB0_17;
$L__BB0_12:
	mov.b32 	%r17, %f8;
	shl.b32 	%r69, %r17, 8;
	or.b32  	%r18, %r69, -2147483648;
	mov.b64 	%rd50, 0;
	mov.b32 	%r94, 0;
	mov.u64 	%rd48, __cudart_i2opi_f;
	mov.u64 	%rd49, %rd1;
$L__BB0_13:
	.pragma "nounroll";
	ld.global.nc.u32 	%r70, [%rd48];
	mad.wide.u32 	%rd36, %r70, %r18, %rd50;
	shr.u64 	%rd50, %rd36, 32;
	st.local.u32 	[%rd49], %rd36;
	add.s32 	%r94, %r94, 1;
	add.s64 	%rd49, %rd49, 4;
	add.s64 	%rd48, %rd48, 4;
	setp.ne.s32 	%p12, %r94, 6;
	@%p12 bra 	$L__BB0_13;
	shr.u32 	%r71, %r17, 23;
	st.local.u32 	[%rd1+24], %rd50;
	and.b32  	%r21, %r71, 31;
	and.b32  	%r72, %r71, 224;
	add.s32 	%r73, %r72, -128;
	shr.u32 	%r74, %r73, 5;
	mul.wide.u32 	%rd37, %r74, 4;
	sub.s64 	%rd15, %rd1, %rd37;
	ld.local.u32 	%r95, [%rd15+24];
	ld.local.u32 	%r96, [%rd15+20];
	setp.eq.s32 	%p13, %r21, 0;
	@%p13 bra 	$L__BB0_16;
	shf.l.wrap.b32 	%r95, %r96, %r95, %r21;
	ld.local.u32 	%r75, [%rd15+16];
	shf.l.wrap.b32 	%r96, %r75, %r96, %r21;
$L__BB0_16:
	shr.u32 	%r76, %r95, 30;
	shf.l.wrap.b32 	%r77, %r96, %r95, 2;
	shl.b32 	%r78, %r96, 2;
	shr.u32 	%r79, %r77, 31;
	add.s32 	%r80, %r79, %r76;
	neg.s32 	%r81, %r80;
	setp.lt.s32 	%p14, %r17, 0;
	selp.b32 	%r97, %r81, %r80, %p14;
	xor.b32  	%r82, %r77, %r17;
	shr.s32 	%r83, %r77, 31;
	xor.b32  	%r84, %r83, %r77;
	xor.b32  	%r85, %r83, %r78;
	cvt.u64.u32 	%rd38, %r84;
	shl.b64 	%rd39, %rd38, 32;
	cvt.u64.u32 	%rd40, %r85;
	or.b64  	%rd41, %rd39, %rd40;
	cvt.rn.f64.s64 	%fd3, %rd41;
	mul.f64 	%fd4, %fd3, 0d3BF921FB54442D19;
	cvt.rn.f32.f64 	%f37, %fd4;
	neg.f32 	%f38, %f37;
	setp.lt.s32 	%p15, %r82, 0;
	selp.f32 	%f55, %f38, %f37, %p15;
$L__BB0_17:
	add.s32 	%r87, %r97, 1;
	mul.rn.f32 	%f40, %f55, %f55;
	and.b32  	%r88, %r97, 1;
	setp.eq.b32 	%p16, %r88, 1;
	selp.f32 	%f41, %f55, 0f3F800000, %p16;
	fma.rn.f32 	%f42, %f40, %f41, 0f00000000;
	fma.rn.f32 	%f43, %f40, 0f37CBAC00, 0fBAB607ED;
	selp.f32 	%f44, 0fB94D4153, %f43, %p16;
	selp.f32 	%f45, 0f3C0885E4, 0f3D2AAABB, %p16;
	fma.rn.f32 	%f46, %f44, %f40, %f45;
	selp.f32 	%f47, 0fBE2AAAA8, 0fBEFFFFFF, %p16;
	fma.rn.f32 	%f48, %f46, %f40, %f47;
	fma.rn.f32 	%f49, %f48, %f42, %f41;
	and.b32  	%r89, %r87, 2;
	setp.eq.s32 	%p17, %r89, 0;
	mov.f32 	%f50, 0f00000000;
	sub.f32 	%f51, %f50, %f49;
	selp.f32 	%f52, %f49, %f51, %p17;
	add.f32 	%f53, %f7, %f52;
	cvta.to.global.u64 	%rd42, %rd18;
	add.s64 	%rd44, %rd42, %rd21;
	st.global.f32 	[%rd44], %f53;
$L__BB0_18:
	ret;

}


// ===== COMPILED SASS (sm_100) =====

	.target	sm_100

	.elftype	@"ET_EXEC"


//--------------------- .note.nv.tkinfo           --------------------------
	.section	.note.nv.tkinfo,"",@"SHT_NOTE"
	.sectionflags	@"SHF_NOTE_NV_TKINFO"
	.tkinfo
        /*0018*/ 	.word	0x00000002
        /*0030*/ 	.string	""
        /*0030*/ 	.string	"ptxas"
        /*0030*/ 	.string	"Cuda compilation tools, release 13.0, V13.0.88"
        /*0030*/ 	.string	"Build cuda_13.0.r13.0/compiler.36424714_0"
        /*0030*/ 	.string	"-arch sm_100 -m 64 "



//--------------------- .note.nv.cuinfo           --------------------------
	.section	.note.nv.cuinfo,"",@"SHT_NOTE"
	.sectionflags	@"SHF_NOTE_NV_CUINFO"
        /*0018*/ 	.short	0x0002
        /*001a*/ 	.short	0x0064
        /*001c*/ 	.short	0x0082
	.zero		2


//--------------------- .nv.info                  --------------------------
	.section	.nv.info,"",@"SHT_CUDA_INFO"
	.align	4


	//----- nvinfo : EIATTR_REGCOUNT
	.align		4
        /*0000*/ 	.byte	0x04, 0x2f
        /*0002*/ 	.short	(.L_2 - .L_1)
	.align		4
.L_1:
        /*0004*/ 	.word	index@(_Z15process_kernel1PKfS0_Pfi)
        /*0008*/ 	.word	0x00000016


	//----- nvinfo : EIATTR_FRAME_SIZE
	.align		4
.L_2:
        /*000c*/ 	.byte	0x04, 0x11
        /*000e*/ 	.short	(.L_4 - .L_3)
	.align		4
.L_3:
        /*0010*/ 	.word	index@(_Z15process_kernel1PKfS0_Pfi)
        /*0014*/ 	.word	0x00000000


	//----- nvinfo : EIATTR_MIN_STACK_SIZE
	.align		4
.L_4:
        /*0018*/ 	.byte	0x04, 0x12
        /*001a*/ 	.short	(.L_6 - .L_5)
	.align		4
.L_5:
        /*001c*/ 	.word	index@(_Z15process_kernel1PKfS0_Pfi)
        /*0020*/ 	.word	0x00000000
.L_6:


//--------------------- .nv.compat                --------------------------
	.section	.nv.compat,"",@"SHT_CUDA_COMPAT_INFO"
	.align	4
        /*0000*/ 	.byte	0x02, 0x09, 0x00, 0x00, 0x02, 0x02, 0x01, 0x00, 0x02, 0x05, 0x05, 0x00, 0x03, 0x07, 0x01, 0x01
        /*0010*/ 	.byte	0x02, 0x03, 0x00, 0x00, 0x02, 0x06, 0x01, 0x00, 0x04, 0x0b, 0x08, 0x00, 0x01, 0x00, 0x00, 0x00
        /*0020*/ 	.byte	0x00, 0x00, 0x00, 0x00


//--------------------- .nv.info._Z15process_kernel1PKfS0_Pfi --------------------------
	.section	.nv.info._Z15process_kernel1PKfS0_Pfi,"",@"SHT_CUDA_INFO"
	.sectionflags	@""
	.align	4


	//----- nvinfo : EIATTR_CUDA_API_VERSION
	.align		4
        /*0000*/ 	.byte	0x04, 0x37
        /*0002*/ 	.short	(.L_8 - .L_7)
.L_7:
        /*0004*/ 	.word	0x00000082


	//----- nvinfo : EIATTR_KPARAM_INFO
	.align		4
.L_8:
        /*0008*/ 	.byte	0x04, 0x17
        /*000a*/ 	.short	(.L_10 - .L_9)
.L_9:
        /*000c*/ 	.word	0x00000000
        /*0010*/ 	.short	0x0003
        /*0012*/ 	.short	0x0018
        /*0014*/ 	.byte	0x00, 0xf0, 0x11, 0x00


	//----- nvinfo : EIATTR_KPARAM_INFO
	.align		4
.L_10:
        /*0018*/ 	.byte	0x04, 0x17
        /*001a*/ 	.short	(.L_12 - .L_11)
.L_11:
        /*001c*/ 	.word	0x00000000
        /*0020*/ 	.short	0x0002
        /*0022*/ 	.short	0x0010
        /*0024*/ 	.byte	0x00, 0xf5, 0x21, 0x00


	//----- nvinfo : EIATTR_KPARAM_INFO
	.align		4
.L_12:
        /*0028*/ 	.byte	0x04, 0x17
        /*002a*/ 	.short	(.L_14 - .L_13)
.L_13:
        /*002c*/ 	.word	0x00000000
        /*0030*/ 	.short	0x0001
        /*0032*/ 	.short	0x0008
        /*0034*/ 	.byte	0x00, 0xf5, 0x21, 0x00


	//----- nvinfo : EIATTR_KPARAM_INFO
	.align		4
.L_14:
        /*0038*/ 	.byte	0x04, 0x17
        /*003a*/ 	.short	(.L_16 - .L_15)
.L_15:
        /*003c*/ 	.word	0x00000000
        /*0040*/ 	.short	0x0000
        /*0042*/ 	.short	0x0000
        /*0044*/ 	.byte	0x00, 0xf5, 0x21, 0x00


	//----- nvinfo : EIATTR_SPARSE_MMA_MASK
	.align		4
.L_16:
        /*0048*/ 	.byte	0x03, 0x50
        /*004a*/ 	.short	0x0000


	//----- nvinfo : EIATTR_MAXREG_COUNT
	.align		4
        /*004c*/ 	.byte	0x03, 0x1b
        /*004e*/ 	.short	0x00ff


	//----- nvinfo : EIATTR_MERCURY_ISA_VERSION
	.align		4
        /*0050*/ 	.byte	0x03, 0x5f
        /*0052*/ 	.short	0x0101


	//----- nvinfo : EIATTR_VRC_CTA_INIT_COUNT
	.align		4
        /*0054*/ 	.byte	0x02, 0x4a
	.zero		1
	.zero		1


	//----- nvinfo : EIATTR_EXIT_INSTR_OFFSETS
	.align		4
        /*0058*/ 	.byte	0x04, 0x1c
        /*005a*/ 	.short	(.L_18 - .L_17)


	//   ....[0]....
.L_17:
        /*005c*/ 	.word	0x00000140


	//   ....[1]....
        /*0060*/ 	.word	0x00001150


	//----- nvinfo : EIATTR_CRS_STACK_SIZE
	.align		4
.L_18:
        /*0064*/ 	.byte	0x04, 0x1e
        /*0066*/ 	.short	(.L_20 - .L_19)
.L_19:
        /*0068*/ 	.word	0x00000000


	//----- nvinfo : EIATTR_CBANK_PARAM_SIZE
	.align		4
.L_20:
        /*006c*/ 	.byte	0x03, 0x19
        /*006e*/ 	.short	0x001c


	//----- nvinfo : EIATTR_PARAM_CBANK
	.align		4
        /*0070*/ 	.byte	0x04, 0x0a
        /*0072*/ 	.short	(.L_22 - .L_21)
	.align		4
.L_21:
        /*0074*/ 	.word	index@(.nv.constant0._Z15process_kernel1PKfS0_Pfi)
        /*0078*/ 	.short	0x0380
        /*007a*/ 	.short	0x001c


	//----- nvinfo : EIATTR_SW_WAR
	.align		4
.L_22:
        /*007c*/ 	.byte	0x04, 0x36
        /*007e*/ 	.short	(.L_24 - .L_23)
.L_23:
        /*0080*/ 	.word	0x00000008
.L_24:


//--------------------- .nv.callgraph             --------------------------
	.section	.nv.callgraph,"",@"SHT_CUDA_CALLGRAPH"
	.align	4
	.sectionentsize	8
	.align		4
        /*0000*/ 	.word	0x00000000
	.align		4
        /*0004*/ 	.word	0xffffffff
	.align		4
        /*0008*/ 	.word	0x00000000
	.align		4
        /*000c*/ 	.word	0xfffffffe
	.align		4
        /*0010*/ 	.word	0x00000000
	.align		4
        /*0014*/ 	.word	0xfffffffd
	.align		4
        /*0018*/ 	.word	0x00000000
	.align		4
        /*001c*/ 	.word	0xfffffffc


//--------------------- .nv.constant4             --------------------------
	.section	.nv.constant4,"a",@progbits
	.align	8
	.align		8
.nv.constant4:
        /*0000*/ 	.dword	__cudart_i2opi_f


//--------------------- .text._Z15process_kernel1PKfS0_Pfi --------------------------
	.section	.text._Z15process_kernel1PKfS0_Pfi,"ax",@progbits
	.align	128
        .global         _Z15process_kernel1PKfS0_Pfi
        .type           _Z15process_kernel1PKfS0_Pfi,@function
        .size           _Z15process_kernel1PKfS0_Pfi,(.L_x_11 - _Z15process_kernel1PKfS0_Pfi)
        .other          _Z15process_kernel1PKfS0_Pfi,@"STO_CUDA_ENTRY STV_DEFAULT"
_Z15process_kernel1PKfS0_Pfi:
.text._Z15process_kernel1PKfS0_Pfi:
[----:B------:R-:W-:Y:S01]  /*0000*/  LDC R1, c[0x0][0x37c] ;  /* 0x0000df00ff017b82 */ /* 0x000fe20000000800 */
[----:B------:R-:W0:Y:S01]  /*0010*/  S2R R3, SR_CTAID.Y ;  /* 0x0000000000037919 */ /* 0x000e220000002600 */
[----:B------:R-:W1:Y:S06]  /*0020*/  LDCU UR5, c[0x0][0x360] ;  /* 0x00006c00ff0577ac */ /* 0x000e6c0008000800 */
[----:B------:R-:W0:Y:S01]  /*0030*/  S2UR UR7, SR_CTAID.Z ;  /* 0x00000000000779c3 */ /* 0x000e220000002700 */
[----:B------:R-:W2:Y:S01]  /*0040*/  S2R R5, SR_CTAID.X ;  /* 0x0000000000057919 */ /* 0x000ea20000002500 */
[----:B------:R-:W1:Y:S01]  /*0050*/  LDCU UR4, c[0x0][0x364] ;  /* 0x00006c80ff0477ac */ /* 0x000e620008000800 */
[----:B------:R-:W3:Y:S01]  /*0060*/  S2R R7, SR_TID.Z ;  /* 0x0000000000077919 */ /* 0x000ee20000002300 */
[----:B------:R-:W3:Y:S01]  /*0070*/  LDCU UR6, c[0x0][0x368] ;  /* 0x00006d00ff0677ac */ /* 0x000ee20008000800 */
[----:B------:R-:W4:Y:S01]  /*0080*/  S2R R2, SR_TID.Y ;  /* 0x0000000000027919 */ /* 0x000f220000002200 */
[----:B------:R-:W2:Y:S02]  /*0090*/  LDCU UR8, c[0x0][0x370] ;  /* 0x00006e00ff0877ac */ /* 0x000ea40008000800 */
[----:B------:R-:W0:Y:S01]  /*00a0*/  LDC R0, c[0x0][0x374] ;  /* 0x0000dd00ff007b82 */ /* 0x000e220000000800 */
[----:B------:R-:W4:Y:S01]  /*00b0*/  S2R R9, SR_TID.X ;  /* 0x0000000000097919 */ /* 0x000f220000002100 */
[----:B------:R-:W5:Y:S01]  /*00c0*/  LDCU UR9, c[0x0][0x398] ;  /* 0x00007300ff0977ac */ /* 0x000f620008000800 */
[----:B-1----:R-:W-:Y:S01]  /*00d0*/  UIMAD UR4, UR5, UR4, URZ ;  /* 0x00000004050472a4 */ /* 0x002fe2000f8e02ff */
[----:B0-----:R-:W-:-:S04]  /*00e0*/  IMAD R0, R0, UR7, R3 ;  /* 0x0000000700007c24 */ /* 0x001fc8000f8e0203 */
[----:B--2---:R-:W-:-:S04]  /*00f0*/  IMAD R0, R0, UR8, R5 ;  /* 0x0000000800007c24 */ /* 0x004fc8000f8e0205 */
[----:B---3--:R-:W-:Y:S02]  /*0100*/  IMAD R0, R0, UR6, R7 ;  /* 0x0000000600007c24 */ /* 0x008fe4000f8e0207 */
[----:B----4-:R-:W-:-:S04]  /*0110*/  IMAD R3, R2, UR5, R9 ;  /* 0x0000000502037c24 */ /* 0x010fc8000f8e0209 */
[----:B------:R-:W-:-:S05]  /*0120*/  IMAD R2, R0, UR4, R3 ;  /* 0x0000000400027c24 */ /* 0x000fca000f8e0203 */
[----:B-----5:R-:W-:-:S13]  /*0130*/  ISETP.GE.AND P0, PT, R2, UR9, PT ;  /* 0x0000000902007c0c */ /* 0x020fda000bf06270 */
[----:B------:R-:W-:Y:S05]  /*0140*/  @P0 EXIT ;  /* 0x000000000000094d */ /* 0x000fea0003800000 */
[----:B------:R-:W0:Y:S01]  /*0150*/  LDC.64 R4, c[0x0][0x380] ;  /* 0x0000e000ff047b82 */ /* 0x000e220000000a00 */
[----:B------:R-:W1:Y:S01]  /*0160*/  LDCU.64 UR6, c[0x0][0x358] ;  /* 0x00006b00ff0677ac */ /* 0x000e620008000a00 */
[----:B0-----:R-:W-:-:S05]  /*0170*/  IMAD.WIDE R4, R2, 0x4, R4 ;  /* 0x0000000402047825 */ /* 0x001fca00078e0204 */
[----:B-1----:R-:W2:Y:S01]  /*0180*/  LDG.E R0, desc[UR6][R4.64] ;  /* 0x0000000604007981 */ /* 0x002ea2000c1e1900 */
[----:B------:R-:W-:Y:S01]  /*0190*/  BSSY.RECONVERGENT B0, `(.L_x_0) ;  /* 0x0000069000007945 */ /* 0x000fe20003800200 */
[C---:B--2---:R-:W-:Y:S01]  /*01a0*/  FMUL R6, R0.reuse, 0.63661974668502807617 ;  /* 0x3f22f98300067820 */ /* 0x044fe20000400000 */
[----:B------:R-:W-:-:S05]  /*01b0*/  FSETP.GE.AND P0, PT, |R0|, 105615, PT ;  /* 0x47ce47800000780b */ /* 0x000fca0003f06200 */
[----:B------:R-:W0:Y:S02]  /*01c0*/  F2I.NTZ R6, R6 ;  /* 0x0000000600067305 */ /* 0x000e240000203100 */
[----:B0-----:R-:W-:-:S05]  /*01d0*/  I2FP.F32.S32 R3, R6 ;  /* 0x0000000600037245 */ /* 0x001fca0000201400 */
[----:B------:R-:W-:-:S04]  /*01e0*/  FFMA R8, R3, -1.5707962512969970703, R0 ;  /* 0xbfc90fda03087823 */ /* 0x000fc80000000000 */
[----:B------:R-:W-:-:S04]  /*01f0*/  FFMA R8, R3, -7.5497894158615963534e-08, R8 ;  /* 0xb3a2216803087823 */ /* 0x000fc80000000008 */
[----:B------:R-:W-:Y:S01]  /*0200*/  FFMA R15, R3, -5.3903029534742383927e-15, R8 ;  /* 0xa7c234c5030f7823 */ /* 0x000fe20000000008 */
[----:B------:R-:W-:Y:S06]  /*0210*/  @!P0 BRA `(.L_x_1) ;  /* 0x0000000400808947 */ /* 0x000fec0003800000 */
[----:B------:R-:W-:-:S13]  /*0220*/  FSETP.NEU.AND P0, PT, |R0|, +INF , PT ;  /* 0x7f8000000000780b */ /* 0x000fda0003f0d200 */
[----:B------:R-:W-:Y:S01]  /*0230*/  @!P0 FMUL R15, RZ, R0 ;  /* 0x00000000ff0f8220 */ /* 0x000fe20000400000 */
[----:B------:R-:W-:Y:S01]  /*0240*/  @!P0 IMAD.MOV.U32 R6, RZ, RZ, RZ ;  /* 0x000000ffff068224 */ /* 0x000fe200078e00ff */
[----:B------:R-:W-:Y:S06]  /*0250*/  @!P0 BRA `(.L_x_1) ;  /* 0x0000000400708947 */ /* 0x000fec0003800000 */
[----:B------:R-:W-:Y:S01]  /*0260*/  IMAD.SHL.U32 R3, R0, 0x100, RZ ;  /* 0x0000010000037824 */ /* 0x000fe200078e00ff */
[----:B------:R-:W0:Y:S01]  /*0270*/  LDCU.64 UR8, c[0x4][URZ] ;  /* 0x01000000ff0877ac */ /* 0x000e220008000a00 */
[----:B------:R-:W-:Y:S02]  /*0280*/  IMAD.MOV.U32 R9, RZ, RZ, RZ ;  /* 0x000000ffff097224 */ /* 0x000fe400078e00ff */
[----:B------:R-:W-:Y:S01]  /*0290*/  IMAD.MOV.U32 R15, RZ, RZ, RZ ;  /* 0x000000ffff0f7224 */ /* 0x000fe200078e00ff */
[----:B------:R-:W-:Y:S01]  /*02a0*/  LOP3.LUT R8, R3, 0x80000000, RZ, 0xfc, !PT ;  /* 0x8000000003087812 */ /* 0x000fe200078efcff */
[----:B------:R-:W-:Y:S01]  /*02b0*/  UMOV UR5, URZ ;  /* 0x000000ff00057c82 */ /* 0x000fe20008000000 */
[----:B------:R-:W-:-:S05]  /*02c0*/  UMOV UR4, URZ ;  /* 0x000000ff00047c82 */ /* 0x000fca0008000000 */
.L_x_2:
[----:B0-----:R-:W-:Y:S01]  /*02d0*/  IMAD.U32 R6, RZ, RZ, UR8 ;  /* 0x00000008ff067e24 */ /* 0x001fe2000f8e00ff */
[----:B------:R-:W-:-:S05]  /*02e0*/  MOV R7, UR9 ;  /* 0x0000000900077c02 */ /* 0x000fca0008000f00 */
[----:B------:R-:W2:Y:S01]  /*02f0*/  LDG.E.CONSTANT R5, desc[UR6][R6.64] ;  /* 0x0000000606057981 */ /* 0x000ea2000c1e9900 */
[----:B------:R-:W-:Y:S01]  /*0300*/  UIADD3 UR4, UPT, UPT, UR4, 0x1, URZ ;  /* 0x0000000104047890 */ /* 0x000fe2000fffe0ff */
[C---:B------:R-:W-:Y:S01]  /*0310*/  ISETP.EQ.AND P0, PT, R15.reuse, RZ, PT ;  /* 0x000000ff0f00720c */ /* 0x040fe20003f02270 */
[----:B------:R-:W-:Y:S01]  /*0320*/  UIADD3 UR8, UP1, UPT, UR8, 0x4, URZ ;  /* 0x0000000408087890 */ /* 0x000fe2000ff3e0ff */
[C---:B------:R-:W-:Y:S01]  /*0330*/  ISETP.EQ.AND P1, PT, R15.reuse, 0x4, PT ;  /* 0x000000040f00780c */ /* 0x040fe20003f22270 */
[----:B------:R-:W-:Y:S01]  /*0340*/  UISETP.NE.AND UP0, UPT, UR4, 0x6, UPT ;  /* 0x000000060400788c */ /* 0x000fe2000bf05270 */
[C---:B------:R-:W-:Y:S01]  /*0350*/  ISETP.EQ.AND P2, PT, R15.reuse, 0x8, PT ;  /* 0x000000080f00780c */ /* 0x040fe20003f42270 */
[----:B------:R-:W-:Y:S01]  /*0360*/  UIADD3.X UR9, UPT, UPT, URZ, UR9, URZ, UP1, !UPT ;  /* 0x00000009ff097290 */ /* 0x000fe20008ffe4ff */
[C---:B------:R-:W-:Y:S02]  /*0370*/  ISETP.EQ.AND P3, PT, R15.reuse, 0xc, PT ;  /* 0x0000000c0f00780c */ /* 0x040fe40003f62270 */
[----:B------:R-:W-:-:S02]  /*0380*/  ISETP.EQ.AND P4, PT, R15, 0x10, PT ;  /* 0x000000100f00780c */ /* 0x000fc40003f82270 */
[C---:B------:R-:W-:Y:S01]  /*0390*/  ISETP.EQ.AND P5, PT, R15.reuse, 0x14, PT ;  /* 0x000000140f00780c */ /* 0x040fe20003fa2270 */
[----:B------:R-:W-:Y:S02]  /*03a0*/  VIADD R15, R15, 0x4 ;  /* 0x000000040f0f7836 */ /* 0x000fe40000000000 */
[----:B--2---:R-:W-:-:S03]  /*03b0*/  IMAD.WIDE.U32 R4, R5, R8, RZ ;  /* 0x0000000805047225 */ /* 0x004fc600078e00ff */
[----:B------:R-:W-:-:S04]  /*03c0*/  IADD3 R4, P6, PT, R4, R9, RZ ;  /* 0x0000000904047210 */ /* 0x000fc80007fde0ff */
[----:B------:R-:W-:Y:S01]  /*03d0*/  IADD3.X R9, PT, PT, R5, UR5, RZ, P6, !PT ;  /* 0x0000000505097c10 */ /* 0x000fe2000b7fe4ff */
[--C-:B------:R-:W-:Y:S02]  /*03e0*/  @P0 IMAD.MOV.U32 R3, RZ, RZ, R4.reuse ;  /* 0x000000ffff030224 */ /* 0x100fe400078e0004 */
[----:B------:R-:W-:Y:S01]  /*03f0*/  @P5 MOV R14, R4 ;  /* 0x00000004000e5202 */ /* 0x000fe20000000f00 */
[--C-:B------:R-:W-:Y:S02]  /*0400*/  @P1 IMAD.MOV.U32 R10, RZ, RZ, R4.reuse ;  /* 0x000000ffff0a1224 */ /* 0x100fe400078e0004 */
[--C-:B------:R-:W-:Y:S02]  /*0410*/  @P2 IMAD.MOV.U32 R11, RZ, RZ, R4.reuse ;  /* 0x000000ffff0b2224 */ /* 0x100fe400078e0004 */
[--C-:B------:R-:W-:Y:S02]  /*0420*/  @P3 IMAD.MOV.U32 R12, RZ, RZ, R4.reuse ;  /* 0x000000ffff0c3224 */ /* 0x100fe400078e0004 */
[----:B------:R-:W-:Y:S01]  /*0430*/  @P4 IMAD.MOV.U32 R13, RZ, RZ, R4 ;  /* 0x000000ffff0d4224 */ /* 0x000fe200078e0004 */
[----:B------:R-:W-:Y:S06]  /*0440*/  BRA.U UP0, `(.L_x_2) ;  /* 0xfffffffd00a07547 */ /* 0x000fec000b83ffff */
[----:B------:R-:W-:Y:S01]  /*0450*/  SHF.R.U32.HI R4, RZ, 0x17, R0 ;  /* 0x00000017ff047819 */ /* 0x000fe20000011600 */
[----:B------:R-:W-:Y:S03]  /*0460*/  BSSY.RECONVERGENT B1, `(.L_x_3) ;  /* 0x0000029000017945 */ /* 0x000fe60003800200 */
[C---:B------:R-:W-:Y:S02]  /*0470*/  LOP3.LUT R5, R4.reuse, 0xe0, RZ, 0xc0, !PT ;  /* 0x000000e004057812 */ /* 0x040fe400078ec0ff */
[----:B------:R-:W-:-:S03]  /*0480*/  LOP3.LUT P6, RZ, R4, 0x1f, RZ, 0xc0, !PT ;  /* 0x0000001f04ff7812 */ /* 0x000fc600078cc0ff */
[----:B------:R-:W-:-:S05]  /*0490*/  VIADD R5, R5, 0xffffff80 ;  /* 0xffffff8005057836 */ /* 0x000fca0000000000 */
[----:B------:R-:W-:-:S05]  /*04a0*/  SHF.R.U32.HI R5, RZ, 0x5, R5 ;  /* 0x00000005ff057819 */ /* 0x000fca0000011605 */
[----:B------:R-:W-:-:S05]  /*04b0*/  IMAD.U32 R8, R5, -0x4, RZ ;  /* 0xfffffffc05087824 */ /* 0x000fca00078e00ff */
[C---:B------:R-:W-:Y:S02]  /*04c0*/  ISETP.EQ.AND P3, PT, R8.reuse, -0x18, PT ;  /* 0xffffffe80800780c */ /* 0x040fe40003f62270 */
[C---:B------:R-:W-:Y:S02]  /*04d0*/  ISETP.EQ.AND P4, PT, R8.reuse, -0x14, PT ;  /* 0xffffffec0800780c */ /* 0x040fe40003f82270 */
[C---:B------:R-:W-:Y:S02]  /*04e0*/  ISETP.EQ.AND P2, PT, R8.reuse, -0x10, PT ;  /* 0xfffffff00800780c */ /* 0x040fe40003f42270 */
[C---:B------:R-:W-:Y:S02]  /*04f0*/  ISETP.EQ.AND P1, PT, R8.reuse, -0xc, PT ;  /* 0xfffffff40800780c */ /* 0x040fe40003f22270 */
[C---:B------:R-:W-:Y:S02]  /*0500*/  ISETP.EQ.AND P0, PT, R8.reuse, -0x8, PT ;  /* 0xfffffff80800780c */ /* 0x040fe40003f02270 */
[----:B------:R-:W-:-:S03]  /*0510*/  ISETP.EQ.AND P5, PT, R8, RZ, PT ;  /* 0x000000ff0800720c */ /* 0x000fc60003fa2270 */
[----:B------:R-:W-:Y:S01]  /*0520*/  @P3 IMAD.MOV.U32 R5, RZ, RZ, R3 ;  /* 0x000000ffff053224 */ /* 0x000fe200078e0003 */
[C---:B------:R-:W-:Y:S01]  /*0530*/  ISETP.EQ.AND P3, PT, R8.reuse, -0x4, PT ;  /* 0xfffffffc0800780c */ /* 0x040fe20003f62270 */
[--C-:B------:R-:W-:Y:S01]  /*0540*/  @P4 IMAD.MOV.U32 R5, RZ, RZ, R10.reuse ;  /* 0x000000ffff054224 */ /* 0x100fe200078e000a */
[----:B------:R-:W-:Y:S01]  /*0550*/  @P4 MOV R6, R3 ;  /* 0x0000000300064202 */ /* 0x000fe20000000f00 */
[----:B------:R-:W-:Y:S01]  /*0560*/  @P2 IMAD.MOV.U32 R5, RZ, RZ, R11 ;  /* 0x000000ffff052224 */ /* 0x000fe200078e000b */
[----:B------:R-:W-:Y:S01]  /*0570*/  ISETP.EQ.AND P4, PT, R8, 0x4, PT ;  /* 0x000000040800780c */ /* 0x000fe20003f82270 */
[----:B------:R-:W-:Y:S01]  /*0580*/  @P2 IMAD.MOV.U32 R6, RZ, RZ, R10 ;  /* 0x000000ffff062224 */ /* 0x000fe200078e000a */
[----:B------:R-:W-:Y:S01]  /*0590*/  @P1 MOV R5, R12 ;  /* 0x0000000c00051202 */ /* 0x000fe20000000f00 */
[----:B------:R-:W-:Y:S02]  /*05a0*/  @P0 IMAD.MOV.U32 R5, RZ, RZ, R13 ;  /* 0x000000ffff050224 */ /* 0x000fe400078e000d */
[----:B------:R-:W-:-:S02]  /*05b0*/  @P1 IMAD.MOV.U32 R6, RZ, RZ, R11 ;  /* 0x000000ffff061224 */ /* 0x000fc400078e000b */
[----:B------:R-:W-:Y:S02]  /*05c0*/  @P0 IMAD.MOV.U32 R6, RZ, RZ, R12 ;  /* 0x000000ffff060224 */ /* 0x000fe400078e000c */
[----:B------:R-:W-:Y:S02]  /*05d0*/  @P3 IMAD.MOV.U32 R5, RZ, RZ, R14 ;  /* 0x000000ffff053224 */ /* 0x000fe400078e000e */
[----:B------:R-:W-:Y:S02]  /*05e0*/  @P5 IMAD.MOV.U32 R5, RZ, RZ, R9 ;  /* 0x000000ffff055224 */ /* 0x000fe400078e0009 */
[----:B------:R-:W-:Y:S01]  /*05f0*/  @P3 IMAD.MOV.U32 R6, RZ, RZ, R13 ;  /* 0x000000ffff063224 */ /* 0x000fe200078e000d */
[----:B------:R-:W-:Y:S01]  /*0600*/  @P5 MOV R6, R14 ;  /* 0x0000000e00065202 */ /* 0x000fe20000000f00 */
[----:B------:R-:W-:Y:S02]  /*0610*/  @P4 IMAD.MOV.U32 R6, RZ, RZ, R9 ;  /* 0x000000ffff064224 */ /* 0x000fe400078e0009 */
[----:B------:R-:W-:Y:S01]  /*0620*/  IMAD.MOV.U32 R7, RZ, RZ, R5 ;  /* 0x000000ffff077224 */ /* 0x000fe200078e0005 */
[----:B------:R-:W-:Y:S06]  /*0630*/  @!P6 BRA `(.L_x_4) ;  /* 0x00000000002ce947 */ /* 0x000fec0003800000 */
[----:B------:R-:W-:Y:S01]  /*0640*/  @P2 IMAD.MOV.U32 R5, RZ, RZ, R3 ;  /* 0x000000ffff052224 */ /* 0x000fe200078e0003 */
[----:B------:R-:W-:Y:S01]  /*0650*/  @P1 MOV R5, R10 ;  /* 0x0000000a00051202 */ /* 0x000fe20000000f00 */
[----:B------:R-:W-:Y:S01]  /*0660*/  @P0 IMAD.MOV.U32 R5, RZ, RZ, R11 ;  /* 0x000000ffff050224 */ /* 0x000fe200078e000b */
[----:B------:R-:W-:Y:S01]  /*0670*/  ISETP.EQ.AND P0, PT, R8, 0x8, PT ;  /* 0x000000080800780c */ /* 0x000fe20003f02270 */
[----:B------:R-:W-:Y:S01]  /*0680*/  @P3 IMAD.MOV.U32 R5, RZ, RZ, R12 ;  /* 0x000000ffff053224 */ /* 0x000fe200078e000c */
[----:B------:R-:W-:Y:S01]  /*0690*/  LOP3.LUT R4, R4, 0x1f, RZ, 0xc0, !PT ;  /* 0x0000001f04047812 */ /* 0x000fe200078ec0ff */
[----:B------:R-:W-:Y:S02]  /*06a0*/  @P5 IMAD.MOV.U32 R5, RZ, RZ, R13 ;  /* 0x000000ffff055224 */ /* 0x000fe400078e000d */
[----:B------:R-:W-:Y:S01]  /*06b0*/  @P4 IMAD.MOV.U32 R5, RZ, RZ, R14 ;  /* 0x000000ffff054224 */ /* 0x000fe200078e000e */
[----:B------:R-:W-:-:S07]  /*06c0*/  SHF.L.W.U32.HI R7, R6, R4, R7 ;  /* 0x0000000406077219 */ /* 0x000fce0000010e07 */
[----:B------:R-:W-:-:S04]  /*06d0*/  @P0 MOV R5, R9 ;  /* 0x0000000900050202 */ /* 0x000fc80000000f00 */
[----:B------:R-:W-:-:S07]  /*06e0*/  SHF.L.W.U32.HI R6, R5, R4, R6 ;  /* 0x0000000405067219 */ /* 0x000fce0000010e06 */
.L_x_4:
[----:B------:R-:W-:Y:S05]  /*06f0*/  BSYNC.RECONVERGENT B1 ;  /* 0x0000000000017941 */ /* 0x000fea0003800200 */
.L_x_3:
[C---:B------:R-:W-:Y:S01]  /*0700*/  SHF.L.W.U32.HI R15, R6.reuse, 0x2, R7 ;  /* 0x00000002060f7819 */ /* 0x040fe20000010e07 */
[----:B------:R-:W-:Y:S01]  /*0710*/  IMAD.SHL.U32 R6, R6, 0x4, RZ ;  /* 0x0000000406067824 */ /* 0x000fe200078e00ff */
[----:B------:R-:W-:Y:S01]  /*0720*/  UMOV UR4, 0x54442d19 ;  /* 0x54442d1900047882 */ /* 0x000fe20000000000 */
[----:B------:R-:W-:Y:S01]  /*0730*/  UMOV UR5, 0x3bf921fb ;  /* 0x3bf921fb00057882 */ /* 0x000fe20000000000 */
[----:B------:R-:W-:Y:S02]  /*0740*/  SHF.R.S32.HI R4, RZ, 0x1f, R15 ;  /* 0x0000001fff047819 */ /* 0x000fe4000001140f */
[----:B------:R-:W-:Y:S02]  /*0750*/  ISETP.GE.AND P0, PT, R0, RZ, PT ;  /* 0x000000ff0000720c */ /* 0x000fe40003f06270 */
[C---:B------:R-:W-:Y:S02]  /*0760*/  LOP3.LUT R8, R4.reuse, R6, RZ, 0x3c, !PT ;  /* 0x0000000604087212 */ /* 0x040fe400078e3cff */
[----:B------:R-:W-:-:S02]  /*0770*/  LOP3.LUT R9, R4, R15, RZ, 0x3c, !PT ;  /* 0x0000000f04097212 */ /* 0x000fc400078e3cff */
[----:B------:R-:W-:Y:S02]  /*0780*/  SHF.R.U32.HI R6, RZ, 0x1e, R7 ;  /* 0x0000001eff067819 */ /* 0x000fe40000011607 */
[----:B------:R-:W0:Y:S01]  /*0790*/  I2F.F64.S64 R4, R8 ;  /* 0x0000000800047312 */ /* 0x000e220000301c00 */
[C---:B------:R-:W-:Y:S02]  /*07a0*/  LOP3.LUT R0, R15.reuse, R0, RZ, 0x3c, !PT ;  /* 0x000000000f007212 */ /* 0x040fe400078e3cff */
[----:B------:R-:W-:Y:S02]  /*07b0*/  LEA.HI R6, R15, R6, RZ, 0x1 ;  /* 0x000000060f067211 */ /* 0x000fe400078f08ff */
[----:B------:R-:W-:-:S03]  /*07c0*/  ISETP.GE.AND P1, PT, R0, RZ, PT ;  /* 0x000000ff0000720c */ /* 0x000fc60003f26270 */
[----:B------:R-:W-:-:S04]  /*07d0*/  IMAD.MOV R0, RZ, RZ, -R6 ;  /* 0x000000ffff007224 */ /* 0x000fc800078e0a06 */
[----:B------:R-:W-:Y:S01]  /*07e0*/  @!P0 IMAD.MOV.U32 R6, RZ, RZ, R0 ;  /* 0x000000ffff068224 */ /* 0x000fe200078e0000 */
[----:B0-----:R-:W-:-:S10]  /*07f0*/  DMUL R4, R4, UR4 ;  /* 0x0000000404047c28 */ /* 0x001fd40008000000 */
[----:B------:R-:W0:Y:S02]  /*0800*/  F2F.F32.F64 R4, R4 ;  /* 0x0000000400047310 */ /* 0x000e240000301000 */
[----:B0-----:R-:W-:-:S07]  /*0810*/  FSEL R15, -R4, R4, !P1 ;  /* 0x00000004040f7208 */ /* 0x001fce0004800100 */
.L_x_1:
[----:B------:R-:W-:Y:S05]  /*0820*/  BSYNC.RECONVERGENT B0 ;  /* 0x0000000000007941 */ /* 0x000fea0003800200 */
.L_x_0:
[----:B------:R-:W0:Y:S02]  /*0830*/  LDC.64 R8, c[0x0][0x388] ;  /* 0x0000e200ff087b82 */ /* 0x000e240000000a00 */
[----:B0-----:R-:W-:-:S05]  /*0840*/  IMAD.WIDE R8, R2, 0x4, R8 ;  /* 0x0000000402087825 */ /* 0x001fca00078e0208 */
[----:B------:R0:W2:Y:S01]  /*0850*/  LDG.E R4, desc[UR6][R8.64] ;  /* 0x0000000608047981 */ /* 0x0000a2000c1e1900 */
[----:B------:R-:W-:Y:S02]  /*0860*/  IMAD.MOV.U32 R5, RZ, RZ, 0x37cbac00 ;  /* 0x37cbac00ff057424 */ /* 0x000fe400078e00ff */
[----:B------:R-:W-:Y:S01]  /*0870*/  FMUL R16, R15, R15 ;  /* 0x0000000f0f107220 */ /* 0x000fe20000400000 */
[----:B------:R-:W-:Y:S01]  /*0880*/  LOP3.LUT R0, R6, 0x1, RZ, 0xc0, !PT ;  /* 0x0000000106007812 */ /* 0x000fe200078ec0ff */
[----:B------:R-:W-:Y:S01]  /*0890*/  BSSY.RECONVERGENT B0, `(.L_x_5) ;  /* 0x0000076000007945 */ /* 0x000fe20003800200 */
[----:B------:R-:W-:Y:S01]  /*08a0*/  MOV R19, 0x3d2aaabb ;  /* 0x3d2aaabb00137802 */ /* 0x000fe20000000f00 */
[----:B------:R-:W-:Y:S01]  /*08b0*/  FFMA R17, R16, R5, -0.0013887860113754868507 ;  /* 0xbab607ed10117423 */ /* 0x000fe20000000005 */
[----:B------:R-:W-:Y:S02]  /*08c0*/  ISETP.NE.U32.AND P0, PT, R0, 0x1, PT ;  /* 0x000000010000780c */ /* 0x000fe40003f05070 */
[----:B------:R-:W-:Y:S01]  /*08d0*/  LOP3.LUT P1, RZ, R6, 0x2, RZ, 0xc0, !PT ;  /* 0x0000000206ff7812 */ /* 0x000fe2000782c0ff */
[----:B0-----:R-:W-:Y:S01]  /*08e0*/  IMAD.MOV.U32 R9, RZ, RZ, 0x3effffff ;  /* 0x3effffffff097424 */ /* 0x001fe200078e00ff */
[----:B------:R-:W-:-:S02]  /*08f0*/  FSEL R17, R17, -0.00019574658654164522886, !P0 ;  /* 0xb94d415311117808 */ /* 0x000fc40004000000 */
[----:B------:R-:W-:Y:S02]  /*0900*/  FSEL R19, R19, 0.0083327032625675201416, !P0 ;  /* 0x3c0885e413137808 */ /* 0x000fe40004000000 */
[----:B------:R-:W-:Y:S02]  /*0910*/  FSEL R9, -R9, -0.16666662693023681641, !P0 ;  /* 0xbe2aaaa809097808 */ /* 0x000fe40004000100 */
[----:B------:R-:W-:Y:S01]  /*0920*/  FSEL R0, R15, 1, P0 ;  /* 0x3f8000000f007808 */ /* 0x000fe20000000000 */
[----:B------:R-:W-:-:S04]  /*0930*/  FFMA R17, R16, R17, R19 ;  /* 0x0000001110117223 */ /* 0x000fc80000000013 */
[C---:B------:R-:W-:Y:S01]  /*0940*/  FFMA R17, R16.reuse, R17, R9 ;  /* 0x0000001110117223 */ /* 0x040fe20000000009 */
[----:B------:R-:W-:-:S04]  /*0950*/  FFMA R9, R16, R0, RZ ;  /* 0x0000000010097223 */ /* 0x000fc800000000ff */
[----:B------:R-:W-:-:S04]  /*0960*/  FFMA R6, R9, R17, R0 ;  /* 0x0000001109067223 */ /* 0x000fc80000000000 */
[----:B------:R-:W-:Y:S01]  /*0970*/  @P1 FADD R6, RZ, -R6 ;  /* 0x80000006ff061221 */ /* 0x000fe20000000000 */
        /* <DEDUP_REMOVED lines=12> */
[----:B------:R-:W-:Y:S02]  /*0a40*/  IMAD.SHL.U32 R7, R4, 0x100, RZ ;  /* 0x0000010004077824 */ /* 0x000fe400078e00ff */
[----:B------:R-:W-:Y:S02]  /*0a50*/  HFMA2 R15, -RZ, RZ, 0, 0 ;  /* 0x00000000ff0f7431 */ /* 0x000fe400000001ff */
[----:B------:R-:W-:Y:S01]  /*0a60*/  IMAD.MOV.U32 R0, RZ, RZ, RZ ;  /* 0x000000ffff007224 */ /* 0x000fe200078e00ff */
[----:B------:R-:W0:Y:S01]  /*0a70*/  LDCU.64 UR8, c[0x4][URZ] ;  /* 0x01000000ff0877ac */ /* 0x000e220008000a00 */
[----:B------:R-:W-:Y:S01]  /*0a80*/  LOP3.LUT R7, R7, 0x80000000, RZ, 0xfc, !PT ;  /* 0x8000000007077812 */ /* 0x000fe200078efcff */
[----:B------:R-:W-:Y:S01]  /*0a90*/  UMOV UR5, URZ ;  /* 0x000000ff00057c82 */ /* 0x000fe20008000000 */
[----:B------:R-:W-:-:S05]  /*0aa0*/  UMOV UR4, URZ ;  /* 0x000000ff00047c82 */ /* 0x000fca0008000000 */
.L_x_7:
[----:B0-----:R-:W-:Y:S02]  /*0ab0*/  IMAD.U32 R16, RZ, RZ, UR8 ;  /* 0x00000008ff107e24 */ /* 0x001fe4000f8e00ff */
[----:B------:R-:W-:-:S05]  /*0ac0*/  IMAD.U32 R17, RZ, RZ, UR9 ;  /* 0x00000009ff117e24 */ /* 0x000fca000f8e00ff */
        /* <DEDUP_REMOVED lines=15> */
[--C-:B------:R-:W-:Y:S01]  /*0bc0*/  @P0 IMAD.MOV.U32 R3, RZ, RZ, R8.reuse ;  /* 0x000000ffff030224 */ /* 0x100fe200078e0008 */
        /* <DEDUP_REMOVED lines=9> */
[----:B------:R-:W-:Y:S02]  /*0c60*/  LOP3.LUT P6, RZ, R7, 0x1f, RZ, 0xc0, !PT ;  /* 0x0000001f07ff7812 */ /* 0x000fe400078cc0ff */
[----:B------:R-:W-:-:S04]  /*0c70*/  IADD3 R8, PT, PT, R8, -0x80, RZ ;  /* 0xffffff8008087810 */ /* 0x000fc80007ffe0ff */
        /* <DEDUP_REMOVED lines=8> */
[--C-:B------:R-:W-:Y:S01]  /*0d00*/  @P3 IMAD.MOV.U32 R8, RZ, RZ, R3.reuse ;  /* 0x000000ffff083224 */ /* 0x100fe200078e0003 */
[C---:B------:R-:W-:Y:S01]  /*0d10*/  ISETP.EQ.AND P3, PT, R15.reuse, -0x4, PT ;  /* 0xfffffffc0f00780c */ /* 0x040fe20003f62270 */
[----:B------:R-:W-:Y:S02]  /*0d20*/  @P4 IMAD.MOV.U32 R9, RZ, RZ, R3 ;  /* 0x000000ffff094224 */ /* 0x000fe400078e0003 */
[----:B------:R-:W-:Y:S01]  /*0d30*/  @P4 IMAD.MOV.U32 R8, RZ, RZ, R10 ;  /* 0x000000ffff084224 */ /* 0x000fe200078e000a */
[----:B------:R-:W-:Y:S01]  /*0d40*/  ISETP.EQ.AND P4, PT, R15, 0x4, PT ;  /* 0x000000040f00780c */ /* 0x000fe20003f82270 */
[--C-:B------:R-:W-:Y:S01]  /*0d50*/  @P2 IMAD.MOV.U32 R8, RZ, RZ, R11.reuse ;  /* 0x000000ffff082224 */ /* 0x100fe200078e000b */
[----:B------:R-:W-:Y:S01]  /*0d60*/  @P2 MOV R9, R10 ;  /* 0x0000000a00092202 */ /* 0x000fe20000000f00 */
[----:B------:R-:W-:Y:S01]  /*0d70*/  @P1 IMAD.MOV.U32 R8, RZ, RZ, R12 ;  /* 0x000000ffff081224 */ /* 0x000fe200078e000c */
[----:B------:R-:W-:Y:S01]  /*0d80*/  @P0 MOV R8, R13 ;  /* 0x0000000d00080202 */ /* 0x000fe20000000f00 */
[----:B------:R-:W-:-:S02]  /*0d90*/  @P1 IMAD.MOV.U32 R9, RZ, RZ, R11 ;  /* 0x000000ffff091224 */ /* 0x000fc400078e000b */
[----:B------:R-:W-:Y:S02]  /*0da0*/  @P0 IMAD.MOV.U32 R9, RZ, RZ, R12 ;  /* 0x000000ffff090224 */ /* 0x000fe400078e000c */
[----:B------:R-:W-:Y:S02]  /*0db0*/  @P3 IMAD.MOV.U32 R8, RZ, RZ, R14 ;  /* 0x000000ffff083224 */ /* 0x000fe400078e000e */
[----:B------:R-:W-:Y:S02]  /*0dc0*/  @P5 IMAD.MOV.U32 R8, RZ, RZ, R0 ;  /* 0x000000ffff085224 */ /* 0x000fe400078e0000 */
[----:B------:R-:W-:Y:S02]  /*0dd0*/  @P3 IMAD.MOV.U32 R9, RZ, RZ, R13 ;  /* 0x000000ffff093224 */ /* 0x000fe400078e000d */
[----:B------:R-:W-:Y:S01]  /*0de0*/  @P5 IMAD.MOV.U32 R9, RZ, RZ, R14 ;  /* 0x000000ffff095224 */ /* 0x000fe200078e000e */
[----:B------:R-:W-:Y:S01]  /*0df0*/  @P4 MOV R9, R0 ;  /* 0x0000000000094202 */ /* 0x000fe20000000f00 */
[----:B------:R-:W-:Y:S01]  /*0e00*/  IMAD.MOV.U32 R16, RZ, RZ, R8 ;  /* 0x000000ffff107224 */ /* 0x000fe200078e0008 */
[----:B------:R-:W-:Y:S06]  /*0e10*/  @!P6 BRA `(.L_x_9) ;  /* 0x000000000028e947 */ /* 0x000fec0003800000 */
[----:B------:R-:W-:Y:S01]  /*0e20*/  @P1 IMAD.MOV.U32 R3, RZ, RZ, R10 ;  /* 0x000000ffff031224 */ /* 0x000fe200078e000a */
[----:B------:R-:W-:Y:S01]  /*0e30*/  LOP3.LUT R7, R7, 0x1f, RZ, 0xc0, !PT ;  /* 0x0000001f07077812 */ /* 0x000fe200078ec0ff */
[----:B------:R-:W-:Y:S01]  /*0e40*/  @P0 IMAD.MOV.U32 R3, RZ, RZ, R11 ;  /* 0x000000ffff030224 */ /* 0x000fe200078e000b */
[----:B------:R-:W-:Y:S01]  /*0e50*/  ISETP.EQ.AND P0, PT, R15, 0x8, PT ;  /* 0x000000080f00780c */ /* 0x000fe20003f02270 */
[----:B------:R-:W-:Y:S01]  /*0e60*/  @P3 IMAD.MOV.U32 R3, RZ, RZ, R12 ;  /* 0x000000ffff033224 */ /* 0x000fe200078e000c */
[----:B------:R-:W-:Y:S01]  /*0e70*/  @P5 MOV R3, R13 ;  /* 0x0000000d00035202 */ /* 0x000fe20000000f00 */
[----:B------:R-:W-:Y:S01]  /*0e80*/  @P4 IMAD.MOV.U32 R3, RZ, RZ, R14 ;  /* 0x000000ffff034224 */ /* 0x000fe200078e000e */
[----:B------:R-:W-:-:S09]  /*0e90*/  SHF.L.W.U32.HI R16, R9, R7, R16 ;  /* 0x0000000709107219 */ /* 0x000fd20000010e10 */
[----:B------:R-:W-:-:S05]  /*0ea0*/  @P0 IMAD.MOV.U32 R3, RZ, RZ, R0 ;  /* 0x000000ffff030224 */ /* 0x000fca00078e0000 */
[----:B------:R-:W-:-:S07]  /*0eb0*/  SHF.L.W.U32.HI R9, R3, R7, R9 ;  /* 0x0000000703097219 */ /* 0x000fce0000010e09 */
.L_x_9:
[----:B------:R-:W-:Y:S05]  /*0ec0*/  BSYNC.RECONVERGENT B1 ;  /* 0x0000000000017941 */ /* 0x000fea0003800200 */
.L_x_8:
[C---:B------:R-:W-:Y:S01]  /*0ed0*/  SHF.L.W.U32.HI R0, R9.reuse, 0x2, R16 ;  /* 0x0000000209007819 */ /* 0x040fe20000010e10 */
[----:B------:R-:W-:Y:S01]  /*0ee0*/  IMAD.SHL.U32 R9, R9, 0x4, RZ ;  /* 0x0000000409097824 */ /* 0x000fe200078e00ff */
[----:B------:R-:W-:Y:S01]  /*0ef0*/  UMOV UR4, 0x54442d19 ;  /* 0x54442d1900047882 */ /* 0x000fe20000000000 */
[----:B------:R-:W-:Y:S01]  /*0f00*/  UMOV UR5, 0x3bf921fb ;  /* 0x3bf921fb00057882 */ /* 0x000fe20000000000 */
[----:B------:R-:W-:Y:S02]  /*0f10*/  SHF.R.S32.HI R3, RZ, 0x1f, R0 ;  /* 0x0000001fff037819 */ /* 0x000fe40000011400 */
[----:B------:R-:W-:Y:S02]  /*0f20*/  SHF.R.U32.HI R7, RZ, 0x1e, R16 ;  /* 0x0000001eff077819 */ /* 0x000fe40000011610 */
[C---:B------:R-:W-:Y:S02]  /*0f30*/  LOP3.LUT R10, R3.reuse, R9, RZ, 0x3c, !PT ;  /* 0x00000009030a7212 */ /* 0x040fe400078e3cff */
[----:B------:R-:W-:-:S02]  /*0f40*/  LOP3.LUT R11, R3, R0, RZ, 0x3c, !PT ;  /* 0x00000000030b7212 */ /* 0x000fc400078e3cff */
[----:B------:R-:W-:Y:S02]  /*0f50*/  ISETP.GE.AND P0, PT, R4, RZ, PT ;  /* 0x000000ff0400720c */ /* 0x000fe40003f06270 */
[----:B------:R-:W0:Y:S01]  /*0f60*/  I2F.F64.S64 R8, R10 ;  /* 0x0000000a00087312 */ /* 0x000e220000301c00 */
[C---:B------:R-:W-:Y:S02]  /*0f70*/  LEA.HI R7, R0.reuse, R7, RZ, 0x1 ;  /* 0x0000000700077211 */ /* 0x040fe400078f08ff */
[----:B------:R-:W-:-:S03]  /*0f80*/  LOP3.LUT R4, R0, R4, RZ, 0x3c, !PT ;  /* 0x0000000400047212 */ /* 0x000fc600078e3cff */
[----:B------:R-:W-:Y:S01]  /*0f90*/  IMAD.MOV R0, RZ, RZ, -R7 ;  /* 0x000000ffff007224 */ /* 0x000fe200078e0a07 */
[----:B------:R-:W-:-:S04]  /*0fa0*/  ISETP.GE.AND P1, PT, R4, RZ, PT ;  /* 0x000000ff0400720c */ /* 0x000fc80003f26270 */
[----:B------:R-:W-:Y:S01]  /*0fb0*/  @!P0 MOV R7, R0 ;  /* 0x0000000000078202 */ /* 0x000fe20000000f00 */
[----:B0-----:R-:W-:-:S10]  /*0fc0*/  DMUL R8, R8, UR4 ;  /* 0x0000000408087c28 */ /* 0x001fd40008000000 */
[----:B------:R-:W0:Y:S02]  /*0fd0*/  F2F.F32.F64 R8, R8 ;  /* 0x0000000800087310 */ /* 0x000e240000301000 */
[----:B0-----:R-:W-:-:S07]  /*0fe0*/  FSEL R0, -R8, R8, !P1 ;  /* 0x0000000808007208 */ /* 0x001fce0004800100 */
.L_x_6:
[----:B------:R-:W-:Y:S05]  /*0ff0*/  BSYNC.RECONVERGENT B0 ;  /* 0x0000000000007941 */ /* 0x000fea0003800200 */
.L_x_5:
[----:B------:R-:W-:Y:S01]  /*1000*/  FMUL R3, R0, R0 ;  /* 0x0000000000037220 */ /* 0x000fe20000400000 */
[----:B------:R-:W-:Y:S01]  /*1010*/  LOP3.LUT R4, R7, 0x1, RZ, 0xc0, !PT ;  /* 0x0000000107047812 */ /* 0x000fe200078ec0ff */
[----:B------:R-:W-:Y:S02]  /*1020*/  IMAD.MOV.U32 R10, RZ, RZ, 0x3c0885e4 ;  /* 0x3c0885e4ff0a7424 */ /* 0x000fe400078e00ff */
[----:B------:R-:W-:Y:S01]  /*1030*/  FFMA R8, R3, R5, -0.0013887860113754868507 ;  /* 0xbab607ed03087423 */ /* 0x000fe20000000005 */
[----:B------:R-:W-:Y:S01]  /*1040*/  ISETP.NE.U32.AND P0, PT, R4, 0x1, PT ;  /* 0x000000010400780c */ /* 0x000fe20003f05070 */
[----:B------:R-:W-:Y:S01]  /*1050*/  VIADD R7, R7, 0x1 ;  /* 0x0000000107077836 */ /* 0x000fe20000000000 */
[----:B------:R-:W0:Y:S01]  /*1060*/  LDC.64 R4, c[0x0][0x390] ;  /* 0x0000e400ff047b82 */ /* 0x000e220000000a00 */
[----:B------:R-:W-:Y:S01]  /*1070*/  IMAD.MOV.U32 R9, RZ, RZ, 0x3e2aaaa8 ;  /* 0x3e2aaaa8ff097424 */ /* 0x000fe200078e00ff */
[----:B------:R-:W-:Y:S02]  /*1080*/  FSEL R8, R8, -0.00019574658654164522886, P0 ;  /* 0xb94d415308087808 */ /* 0x000fe40000000000 */
[----:B------:R-:W-:-:S02]  /*1090*/  FSEL R10, R10, 0.041666727513074874878, !P0 ;  /* 0x3d2aaabb0a0a7808 */ /* 0x000fc40004000000 */
[----:B------:R-:W-:Y:S02]  /*10a0*/  LOP3.LUT P1, RZ, R7, 0x2, RZ, 0xc0, !PT ;  /* 0x0000000207ff7812 */ /* 0x000fe4000782c0ff */
[----:B------:R-:W-:Y:S01]  /*10b0*/  FSEL R7, -R9, -0.4999999701976776123, !P0 ;  /* 0xbeffffff09077808 */ /* 0x000fe20004000100 */
[----:B------:R-:W-:Y:S01]  /*10c0*/  FFMA R8, R3, R8, R10 ;  /* 0x0000000803087223 */ /* 0x000fe2000000000a */
[----:B------:R-:W-:-:S03]  /*10d0*/  FSEL R0, R0, 1, !P0 ;  /* 0x3f80000000007808 */ /* 0x000fc60004000000 */
[C---:B------:R-:W-:Y:S02]  /*10e0*/  FFMA R7, R3.reuse, R8, R7 ;  /* 0x0000000803077223 */ /* 0x040fe40000000007 */
[----:B------:R-:W-:-:S04]  /*10f0*/  FFMA R3, R3, R0, RZ ;  /* 0x0000000003037223 */ /* 0x000fc800000000ff */
[----:B------:R-:W-:-:S04]  /*1100*/  FFMA R3, R3, R7, R0 ;  /* 0x0000000703037223 */ /* 0x000fc80000000000 */
[----:B------:R-:W-:Y:S01]  /*1110*/  @P1 FADD R3, RZ, -R3 ;  /* 0x80000003ff031221 */ /* 0x000fe20000000000 */
[----:B0-----:R-:W-:-:S04]  /*1120*/  IMAD.WIDE R4, R2, 0x4, R4 ;  /* 0x0000000402047825 */ /* 0x001fc800078e0204 */
[----:B------:R-:W-:-:S05]  /*1130*/  FADD R3, R6, R3 ;  /* 0x0000000306037221 */ /* 0x000fca0000000000 */
[----:B------:R-:W-:Y:S01]  /*1140*/  STG.E desc[UR6][R4.64], R3 ;  /* 0x0000000304007986 */ /* 0x000fe2000c101906 */
[----:B------:R-:W-:Y:S05]  /*1150*/  EXIT ;  /* 0x000000000000794d */ /* 0x000fea0003800000 */
.L_x_10:
[----:B------:R-:W-:-:S00]  /*1160*/  BRA `(.L_x_10) ;  /* 0xfffffffc00fc7947 */ /* 0x000fc0000383ffff */
[----:B------:R-:W-:-:S00]  /*1170*/  NOP ;  /* 0x0000000000007918 */ /* 0x000fc00000000000 */
        /* <DEDUP_REMOVED lines=8> */
.L_x_11:


//--------------------- .nv.global.init           --------------------------
	.section	.nv.global.init,"aw",@progbits
	.align	4
.nv.global.init:
	.type		__cudart_i2opi_f,@object
	.size		__cudart_i2opi_f,(.L_0 - __cudart_i2opi_f)
__cudart_i2opi_f:
        /*0000*/ 	.byte	0x41, 0x90, 0x43, 0x3c, 0x99, 0x95, 0x62, 0xdb, 0xc0, 0xdd, 0x34, 0xf5, 0xd1, 0x57, 0x27, 0xfc
        /*0010*/ 	.byte	0x29, 0x15, 0x44, 0x4e, 0x6e, 0x83, 0xf9, 0xa2
.L_0:


//--------------------- .nv.shared.reserved.0     --------------------------
	.section	.nv.shared.reserved.0,"aw",@nobits
	.weak		__nv_reservedSMEM_offset_0_alias
	.size		__nv_reservedSMEM_offset_0_alias, 0, 64
	.other		__nv_reservedSMEM_offset_0_alias,@"STO_CUDA_RESERVED_SHARED STV_DEFAULT"
__nv_reservedSMEM_offset_0_alias:
	.zero		0
	.zero		64


//--------------------- .nv.constant0._Z15process_kernel1PKfS0_Pfi --------------------------
	.section	.nv.constant0._Z15process_kernel1PKfS0_Pfi,"a",@progbits
	.sectionflags	@""
	.align	4
.nv.constant0._Z15process_kernel1PKfS0_Pfi:
	.zero		924


//--------------------- SYMBOLS --------------------------

	.type		.nv.reservedSmem.offset0,@object
	.size		.nv.reservedSmem.offset0,0x4
